	.headerflags	@"EF_CUDA_TEXMODE_UNIFIED EF_CUDA_64BIT_ADDRESS EF_CUDA_ACCELERATORS EF_CUDA_SM90 EF_CUDA_VIRTUAL_SM(EF_CUDA_SM90)"
	.elftype	@"ET_EXEC"


//--------------------- .nv.info                  --------------------------
	.section	.nv.info,"",@"SHT_CUDA_INFO"
	.align	4


	//----- nvinfo : EIATTR_REGCOUNT
	.align		4
        /*0000*/ 	.byte	0x04, 0x2f
        /*0002*/ 	.short	(.L_3 - .L_2)
	.align		4
.L_2:
        /*0004*/ 	.word	index@(triton_red_fused_add_div_linalg_vector_norm_17)
        /*0008*/ 	.word	0x00000012


	//----- nvinfo : EIATTR_MIN_STACK_SIZE
	.align		4
.L_3:
        /*000c*/ 	.byte	0x04, 0x12
        /*000e*/ 	.short	(.L_5 - .L_4)
	.align		4
.L_4:
        /*0010*/ 	.word	index@(triton_red_fused_add_div_linalg_vector_norm_17)
        /*0014*/ 	.word	0x00000000


	//----- nvinfo : EIATTR_FRAME_SIZE
	.align		4
.L_5:
        /*0018*/ 	.byte	0x04, 0x11
        /*001a*/ 	.short	(.L_7 - .L_6)
	.align		4
.L_6:
        /*001c*/ 	.word	index@(triton_red_fused_add_div_linalg_vector_norm_17)
        /*0020*/ 	.word	0x00000000


	//----- nvinfo : EIATTR_MIN_STACK_SIZE
	.align		4
.L_7:
        /*0024*/ 	.byte	0x04, 0x12
        /*0026*/ 	.short	(.L_9 - .L_8)
	.align		4
.L_8:
        /*0028*/ 	.word	index@(triton_red_fused_add_div_linalg_vector_norm_17)
        /*002c*/ 	.word	0x00000000
.L_9:


//--------------------- .nv.info.triton_red_fused_add_div_linalg_vector_norm_17 --------------------------
	.section	.nv.info.triton_red_fused_add_div_linalg_vector_norm_17,"",@"SHT_CUDA_INFO"
	.sectionflags	@""
	.align	4


	//----- nvinfo : EIATTR_CUDA_API_VERSION
	.align		4
        /*0000*/ 	.byte	0x04, 0x37
        /*0002*/ 	.short	(.L_11 - .L_10)
.L_10:
        /*0004*/ 	.word	0x0000007c


	//----- nvinfo : EIATTR_KPARAM_INFO
	.align		4
.L_11:
        /*0008*/ 	.byte	0x04, 0x17
        /*000a*/ 	.short	(.L_13 - .L_12)
.L_12:
        /*000c*/ 	.word	0x00000000
        /*0010*/ 	.short	0x0001
        /*0012*/ 	.short	0x0008
        /*0014*/ 	.byte	0x00, 0xf0, 0x11, 0x00


	//----- nvinfo : EIATTR_KPARAM_INFO
	.align		4
.L_13:
        /*0018*/ 	.byte	0x04, 0x17
        /*001a*/ 	.short	(.L_15 - .L_14)
.L_14:
        /*001c*/ 	.word	0x00000000
        /*0020*/ 	.short	0x0000
        /*0022*/ 	.short	0x0000
        /*0024*/ 	.byte	0x00, 0xf4, 0x21, 0x00


	//----- nvinfo : EIATTR_SPARSE_MMA_MASK
	.align		4
.L_15:
        /*0028*/ 	.byte	0x03, 0x50
        /*002a*/ 	.short	0x0000


	//----- nvinfo : EIATTR_MAXREG_COUNT
	.align		4
        /*002c*/ 	.byte	0x03, 0x1b
        /*002e*/ 	.short	0x0080


	//----- nvinfo : EIATTR_COOP_GROUP_MASK_REGIDS
	.align		4
        /*0030*/ 	.byte	0x04, 0x29
        /*0032*/ 	.short	(.L_17 - .L_16)


	//   ....[0]....
.L_16:
        /*0034*/ 	.word	0xffffffff


	//   ....[1]....
        /*0038*/ 	.word	0xffffffff


	//   ....[2]....
        /*003c*/ 	.word	0xffffffff


	//   ....[3]....
        /*0040*/ 	.word	0xffffffff


	//   ....[4]....
        /*0044*/ 	.word	0xffffffff


	//   ....[5]....
        /*0048*/ 	.word	0xffffffff


	//   ....[6]....
        /*004c*/ 	.word	0xffffffff


	//   ....[7]....
        /*0050*/ 	.word	0xffffffff


	//   ....[8]....
        /*0054*/ 	.word	0xffffffff


	//----- nvinfo : EIATTR_COOP_GROUP_INSTR_OFFSETS
	.align		4
.L_17:
        /*0058*/ 	.byte	0x04, 0x28
        /*005a*/ 	.short	(.L_19 - .L_18)


	//   ....[0]....
.L_18:
        /*005c*/ 	.word	0x00000110


	//   ....[1]....
        /*0060*/ 	.word	0x00000130


	//   ....[2]....
        /*0064*/ 	.word	0x00000160


	//   ....[3]....
        /*0068*/ 	.word	0x00000190


	//   ....[4]....
        /*006c*/ 	.word	0x000001b0


	//   ....[5]....
        /*0070*/ 	.word	0x00000220


	//   ....[6]....
        /*0074*/ 	.word	0x00000240


	//   ....[7]....
        /*0078*/ 	.word	0x00000260


	//   ....[8]....
        /*007c*/ 	.word	0x00000280


	//----- nvinfo : EIATTR_EXIT_INSTR_OFFSETS
	.align		4
.L_19:
        /*0080*/ 	.byte	0x04, 0x1c
        /*0082*/ 	.short	(.L_21 - .L_20)


	//   ....[0]....
.L_20:
        /*0084*/ 	.word	0x000003c0


	//----- nvinfo : EIATTR_REQNTID
	.align		4
.L_21:
        /*0088*/ 	.byte	0x04, 0x10
        /*008a*/ 	.short	(.L_23 - .L_22)
.L_22:
        /*008c*/ 	.word	0x00000200
        /*0090*/ 	.word	0x00000001
        /*0094*/ 	.word	0x00000001


	//----- nvinfo : EIATTR_CBANK_PARAM_SIZE
	.align		4
.L_23:
        /*0098*/ 	.byte	0x03, 0x19
        /*009a*/ 	.short	0x000c


	//----- nvinfo : EIATTR_PARAM_CBANK
	.align		4
        /*009c*/ 	.byte	0x04, 0x0a
        /*009e*/ 	.short	(.L_25 - .L_24)
	.align		4
.L_24:
        /*00a0*/ 	.word	index@(.nv.constant0.triton_red_fused_add_div_linalg_vector_norm_17)
        /*00a4*/ 	.short	0x0210
        /*00a6*/ 	.short	0x000c


	//----- nvinfo : EIATTR_SW_WAR
	.align		4
.L_25:
        /*00a8*/ 	.byte	0x04, 0x36
        /*00aa*/ 	.short	(.L_27 - .L_26)
.L_26:
        /*00ac*/ 	.word	0x00000008
.L_27:


//--------------------- .nv.callgraph             --------------------------
	.section	.nv.callgraph,"",@"SHT_CUDA_CALLGRAPH"
	.align	4
	.sectionentsize	8
	.align		4
        /*0000*/ 	.word	0x00000000
	.align		4
        /*0004*/ 	.word	0xffffffff
	.align		4
        /*0008*/ 	.word	0x00000000
	.align		4
        /*000c*/ 	.word	0xfffffffe
	.align		4
        /*0010*/ 	.word	0x00000000
	.align		4
        /*0014*/ 	.word	0xfffffffd
	.align		4
        /*0018*/ 	.word	0x00000000
	.align		4
        /*001c*/ 	.word	0xfffffffc


//--------------------- .nv.constant4             --------------------------
	.section	.nv.constant4,"a",@progbits
	.align	8
	.align		8
.nv.constant4:
        /*0000*/ 	.dword	_$_str
	.align		8
        /*0008*/ 	.dword	_$_str_$_2


//--------------------- .text.triton_red_fused_add_div_linalg_vector_norm_17 --------------------------
	.section	.text.triton_red_fused_add_div_linalg_vector_norm_17,"ax",@progbits
	.sectionflags	@"SHF_BARRIERS=1"
	.align	128
        .global         triton_red_fused_add_div_linalg_vector_norm_17
        .type           triton_red_fused_add_div_linalg_vector_norm_17,@function
        .size           triton_red_fused_add_div_linalg_vector_norm_17,(.L_x_1 - triton_red_fused_add_div_linalg_vector_norm_17)
        .other          triton_red_fused_add_div_linalg_vector_norm_17,@"STO_CUDA_ENTRY STV_DEFAULT"
triton_red_fused_add_div_linalg_vector_norm_17:
.text.triton_red_fused_add_div_linalg_vector_norm_17:
[----:B------:R-:W-:Y:S01]  /*0000*/  LDC R1, c[0x0][0x28] ;  /* 0x00000a00ff017b82 */ /* 0x000fe20000000800 */
[----:B------:R-:W1:Y:S07]  /*0010*/  S2R R11, SR_TID.X ;  /* 0x00000000000b7919 */ /* 0x000e6e0000002100 */
[----:B------:R-:W2:Y:S01]  /*0020*/  LDC.64 R2, c[0x0][0x210] ;  /* 0x00008400ff027b82 */ /* 0x000ea20000000a00 */
[----:B------:R-:W-:Y:S01]  /*0030*/  ULDC.64 UR6, c[0x0][0x208] ;  /* 0x0000820000067ab9 */ /* 0x000fe20000000a00 */
[----:B-1----:R-:W-:-:S04]  /*0040*/  SHF.L.U32 R0, R11, 0x2, RZ ;  /* 0x000000020b007819 */ /* 0x002fc800000006ff */
[----:B------:R-:W-:-:S05]  /*0050*/  LOP3.LUT R5, R0, 0x7fc, RZ, 0xc0, !PT ;  /* 0x000007fc00057812 */ /* 0x000fca00078ec0ff */
[----:B--2---:R-:W-:-:S05]  /*0060*/  IMAD.WIDE.U32 R2, R5, 0x4, R2 ;  /* 0x0000000405027825 */ /* 0x004fca00078e0002 */
[----:B------:R-:W2:Y:S01]  /*0070*/  LDG.E.EL.128 R4, desc[UR6][R2.64] ;  /* 0x0000000602047981 */ /* 0x000ea2000c2e1d00 */
[----:B------:R-:W1:Y:S01]  /*0080*/  S2UR UR5, SR_CgaCtaId ;  /* 0x00000000000579c3 */ /* 0x000e620000008800 */
[C---:B------:R-:W-:Y:S01]  /*0090*/  LOP3.LUT P0, RZ, R11.reuse, 0x1f, RZ, 0xc0, !PT ;  /* 0x0000001f0bff7812 */ /* 0x040fe2000780c0ff */
[----:B------:R-:W-:Y:S01]  /*00a0*/  UMOV UR4, 0x400 ;  /* 0x0000040000047882 */ /* 0x000fe20000000000 */
[----:B------:R-:W-:Y:S01]  /*00b0*/  ISETP.GE.AND P1, PT, R11, 0x10, PT ;  /* 0x000000100b00780c */ /* 0x000fe20003f26270 */
[----:B-1----:R-:W-:Y:S01]  /*00c0*/  UPRMT UR4, UR5, 0x654, UR4 ;  /* 0x0000065405047896 */ /* 0x002fe20008000004 */
[----:B--2---:R-:W-:-:S04]  /*00d0*/  FMUL R5, R5, R5 ;  /* 0x0000000505057220 */ /* 0x004fc80000400000 */
[----:B------:R-:W-:-:S04]  /*00e0*/  FFMA R5, R4, R4, R5 ;  /* 0x0000000404057223 */ /* 0x000fc80000000005 */
[----:B------:R-:W-:-:S04]  /*00f0*/  FFMA R6, R6, R6, R5 ;  /* 0x0000000606067223 */ /* 0x000fc80000000005 */
[----:B------:R-:W-:-:S05]  /*0100*/  FFMA R6, R7, R7, R6 ;  /* 0x0000000707067223 */ /* 0x000fca0000000006 */
[----:B------:R-:W1:Y:S02]  /*0110*/  SHFL.BFLY PT, R5, R6, 0x10, 0x1f ;  /* 0x0e001f0006057f89 */ /* 0x000e6400000e0000 */
[----:B-1----:R-:W-:-:S05]  /*0120*/  FADD R5, R6, R5 ;  /* 0x0000000506057221 */ /* 0x002fca0000000000 */
[----:B------:R-:W1:Y:S02]  /*0130*/  SHFL.BFLY PT, R4, R5, 0x8, 0x1f ;  /* 0x0d001f0005047f89 */ /* 0x000e6400000e0000 */
[----:B-1----:R-:W-:Y:S01]  /*0140*/  FADD R4, R5, R4 ;  /* 0x0000000405047221 */ /* 0x002fe20000000000 */
[----:B------:R-:W-:-:S04]  /*0150*/  SHF.R.U32.HI R5, RZ, 0x3, R11 ;  /* 0x00000003ff057819 */ /* 0x000fc8000001160b */
[----:B------:R-:W1:Y:S02]  /*0160*/  SHFL.BFLY PT, R7, R4, 0x4, 0x1f ;  /* 0x0c801f0004077f89 */ /* 0x000e6400000e0000 */
[----:B-1----:R-:W-:Y:S01]  /*0170*/  FADD R7, R4, R7 ;  /* 0x0000000704077221 */ /* 0x002fe20000000000 */
[----:B------:R-:W-:-:S04]  /*0180*/  LOP3.LUT R4, R5, 0x3c, RZ, 0xc0, !PT ;  /* 0x0000003c05047812 */ /* 0x000fc800078ec0ff */
[----:B------:R-:W1:Y:S02]  /*0190*/  SHFL.BFLY PT, R8, R7, 0x2, 0x1f ;  /* 0x0c401f0007087f89 */ /* 0x000e6400000e0000 */
[----:B-1----:R-:W-:-:S05]  /*01a0*/  FADD R8, R7, R8 ;  /* 0x0000000807087221 */ /* 0x002fca0000000000 */
[----:B------:R-:W1:Y:S02]  /*01b0*/  SHFL.BFLY PT, R9, R8, 0x1, 0x1f ;  /* 0x0c201f0008097f89 */ /* 0x000e6400000e0000 */
[----:B-1----:R-:W-:-:S05]  /*01c0*/  FADD R9, R8, R9 ;  /* 0x0000000908097221 */ /* 0x002fca0000000000 */
[----:B------:R-:W-:Y:S01]  /*01d0*/  @!P0 STS [R4+UR4], R9 ;  /* 0x0000000904008988 */ /* 0x000fe20008000804 */
[----:B------:R-:W-:Y:S01]  /*01e0*/  BAR.SYNC.DEFER_BLOCKING 0x0 ;  /* 0x0000000000007b1d */ /* 0x000fe20000010000 */
[----:B------:R-:W-:-:S04]  /*01f0*/  LOP3.LUT P0, RZ, R11, 0xf, RZ, 0xc0, !PT ;  /* 0x0000000f0bff7812 */ /* 0x000fc8000780c0ff */
[----:B------:R-:W-:Y:S01]  /*0200*/  ISETP.LT.AND P0, PT, R11, 0x10, !P0 ;  /* 0x000000100b00780c */ /* 0x000fe20004701270 */
[----:B------:R-:W1:Y:S04]  /*0210*/  @!P1 LDS R10, [R0+UR4] ;  /* 0x00000004000a9984 */ /* 0x000e680008000800 */
[----:B-1----:R-:W1:Y:S02]  /*0220*/  SHFL.BFLY PT, R5, R10, 0x8, 0x1f ;  /* 0x0d001f000a057f89 */ /* 0x002e6400000e0000 */
[----:B-1----:R-:W-:-:S05]  /*0230*/  FADD R5, R10, R5 ;  /* 0x000000050a057221 */ /* 0x002fca0000000000 */
[----:B------:R-:W1:Y:S02]  /*0240*/  SHFL.BFLY PT, R6, R5, 0x4, 0x1f ;  /* 0x0c801f0005067f89 */ /* 0x000e6400000e0000 */
[----:B-1----:R-:W-:-:S05]  /*0250*/  FADD R6, R5, R6 ;  /* 0x0000000605067221 */ /* 0x002fca0000000000 */
[----:B------:R-:W1:Y:S02]  /*0260*/  SHFL.BFLY PT, R7, R6, 0x2, 0x1f ;  /* 0x0c401f0006077f89 */ /* 0x000e6400000e0000 */
[----:B-1----:R-:W-:-:S05]  /*0270*/  FADD R7, R6, R7 ;  /* 0x0000000706077221 */ /* 0x002fca0000000000 */
[----:B------:R-:W1:Y:S02]  /*0280*/  SHFL.BFLY PT, R8, R7, 0x1, 0x1f ;  /* 0x0c201f0007087f89 */ /* 0x000e6400000e0000 */
[----:B-1----:R-:W-:-:S05]  /*0290*/  FADD R9, R7, R8 ;  /* 0x0000000807097221 */ /* 0x002fca0000000000 */
[----:B------:R-:W-:Y:S01]  /*02a0*/  @P0 STS [R0+UR4], R9 ;  /* 0x0000000900000988 */ /* 0x000fe20008000804 */
[----:B------:R-:W-:Y:S06]  /*02b0*/  BAR.SYNC.DEFER_BLOCKING 0x0 ;  /* 0x0000000000007b1d */ /* 0x000fec0000010000 */
[----:B------:R-:W2:Y:S04]  /*02c0*/  LDG.E.EF.128 R12, desc[UR6][R2.64] ;  /* 0x00000006020c7981 */ /* 0x000ea8000c0e1d00 */
[----:B------:R-:W1:Y:S02]  /*02d0*/  LDS R4, [UR4] ;  /* 0x00000004ff047984 */ /* 0x000e640008000800 */
[----:B-1----:R-:W1:Y:S02]  /*02e0*/  MUFU.SQRT R4, R4 ;  /* 0x0000000400047308 */ /* 0x002e640000002000 */
[----:B-1----:R-:W-:-:S05]  /*02f0*/  FADD R5, R4, 9.9999999600419720025e-13 ;  /* 0x2b8cbccc04057421 */ /* 0x002fca0000000000 */
[----:B------:R-:W-:-:S13]  /*0300*/  FSETP.GT.AND P0, PT, R5, 8.50705917302346158658e+37, PT ;  /* 0x7e8000000500780b */ /* 0x000fda0003f04000 */
[----:B------:R-:W-:-:S06]  /*0310*/  @P0 FMUL R5, R5, 0.25 ;  /* 0x3e80000005050820 */ /* 0x000fcc0000400000 */
[----:B------:R-:W1:Y:S01]  /*0320*/  MUFU.RCP R5, R5 ;  /* 0x0000000500057308 */ /* 0x000e620000001000 */
[----:B--2---:R-:W-:Y:S01]  /*0330*/  @P0 FMUL R12, R12, 0.25 ;  /* 0x3e8000000c0c0820 */ /* 0x004fe20000400000 */
[----:B------:R-:W-:Y:S01]  /*0340*/  @P0 FMUL R13, R13, 0.25 ;  /* 0x3e8000000d0d0820 */ /* 0x000fe20000400000 */
[----:B------:R-:W-:Y:S01]  /*0350*/  @P0 FMUL R14, R14, 0.25 ;  /* 0x3e8000000e0e0820 */ /* 0x000fe20000400000 */
[----:B------:R-:W-:Y:S01]  /*0360*/  @P0 FMUL R15, R15, 0.25 ;  /* 0x3e8000000f0f0820 */ /* 0x000fe20000400000 */
[C---:B-1----:R-:W-:Y:S01]  /*0370*/  FMUL R12, R5.reuse, R12 ;  /* 0x0000000c050c7220 */ /* 0x042fe20000400000 */
[C---:B------:R-:W-:Y:S01]  /*0380*/  FMUL R13, R5.reuse, R13 ;  /* 0x0000000d050d7220 */ /* 0x040fe20000400000 */
[C---:B------:R-:W-:Y:S01]  /*0390*/  FMUL R14, R5.reuse, R14 ;  /* 0x0000000e050e7220 */ /* 0x040fe20000400000 */
[----:B------:R-:W-:-:S05]  /*03a0*/  FMUL R15, R5, R15 ;  /* 0x0000000f050f7220 */ /* 0x000fca0000400000 */
[----:B------:R-:W-:Y:S01]  /*03b0*/  STG.E.128 desc[UR6][R2.64], R12 ;  /* 0x0000000c02007986 */ /* 0x000fe2000c101d06 */
[----:B------:R-:W-:Y:S05]  /*03c0*/  EXIT ;  /* 0x000000000000794d */ /* 0x000fea0003800000 */
.L_x_0:
[----:B------:R-:W-:-:S00]  /*03d0*/  BRA `(.L_x_0) ;  /* 0xfffffffc00fc7947 */ /* 0x000fc0000383ffff */
[----:B------:R-:W-:-:S00]  /*03e0*/  NOP ;  /* 0x0000000000007918 */ /* 0x000fc00000000000 */
        /* <DEDUP_REMOVED lines=9> */
.L_x_1:


//--------------------- .nv.global.init           --------------------------
	.section	.nv.global.init,"aw",@progbits
.nv.global.init:
	.type		_$_str,@object
	.size		_$_str,(_$_str_$_2 - _$_str)
_$_str:
        /*0000*/ 	.byte	0x5f, 0x5f, 0x43, 0x55, 0x44, 0x41, 0x5f, 0x46, 0x54, 0x5a, 0x00
	.type		_$_str_$_2,@object
	.size		_$_str_$_2,(.L_1 - _$_str_$_2)
_$_str_$_2:
        /*000b*/ 	.byte	0x5f, 0x5f, 0x43, 0x55, 0x44, 0x41, 0x5f, 0x50, 0x52, 0x45, 0x43, 0x5f, 0x53, 0x51, 0x52, 0x54
        /*001b*/ 	.byte	0x00
.L_1:


//--------------------- .nv.shared.triton_red_fused_add_div_linalg_vector_norm_17 --------------------------
	.section	.nv.shared.triton_red_fused_add_div_linalg_vector_norm_17,"aw",@nobits
	.sectionflags	@""
	.align	16
	.zero		1024


//--------------------- .nv.constant0.triton_red_fused_add_div_linalg_vector_norm_17 --------------------------
	.section	.nv.constant0.triton_red_fused_add_div_linalg_vector_norm_17,"a",@progbits
	.sectionflags	@""
	.align	4
.nv.constant0.triton_red_fused_add_div_linalg_vector_norm_17:
	.zero		540
